//
// Generated by NVIDIA NVVM Compiler
//
// Compiler Build ID: CL-36424714
// Cuda compilation tools, release 13.0, V13.0.88
// Based on NVVM 20.0.0
//

.version 9.0
.target sm_100
.address_size 64

	// .globl	_Z5worldv
.extern .func  (.param .b32 func_retval0) vprintf
(
	.param .b64 vprintf_param_0,
	.param .b64 vprintf_param_1
)
;
.global .align 1 .b8 $str[10] = {44, 32, 87, 111, 114, 108, 100, 33, 10};

.visible .entry _Z5worldv()
{
	.reg .b32 	%r<3>;
	.reg .b64 	%rd<3>;

	mov.u64 	%rd1, $str;
	cvta.global.u64 	%rd2, %rd1;
	{ // callseq 0, 0
	.param .b64 param0;
	st.param.b64 	[param0], %rd2;
	.param .b64 param1;
	st.param.b64 	[param1], 0;
	.param .b32 retval0;
	call.uni (retval0), 
	vprintf, 
	(
	param0, 
	param1
	);
	ld.param.b32 	%r1, [retval0];
	} // callseq 0
	ret;

}


// ===== COMPILED SASS (sm_100) =====

	.target	sm_100

	.elftype	@"ET_EXEC"


//--------------------- .note.nv.tkinfo           --------------------------
	.section	.note.nv.tkinfo,"",@"SHT_NOTE"
	.sectionflags	@"SHF_NOTE_NV_TKINFO"
	.tkinfo
        /*0018*/ 	.word	0x00000002
        /*0030*/ 	.string	""
        /*0030*/ 	.string	"ptxas"
        /*0030*/ 	.string	"Cuda compilation tools, release 13.0, V13.0.88"
        /*0030*/ 	.string	"Build cuda_13.0.r13.0/compiler.36424714_0"
        /*0030*/ 	.string	"-arch sm_100 -m 64 "



//--------------------- .note.nv.cuinfo           --------------------------
	.section	.note.nv.cuinfo,"",@"SHT_NOTE"
	.sectionflags	@"SHF_NOTE_NV_CUINFO"
        /*0018*/ 	.short	0x0002
        /*001a*/ 	.short	0x0064
        /*001c*/ 	.short	0x0082
	.zero		2


//--------------------- .nv.info                  --------------------------
	.section	.nv.info,"",@"SHT_CUDA_INFO"
	.align	4


	//----- nvinfo : EIATTR_REGCOUNT
	.align		4
        /*0000*/ 	.byte	0x04, 0x2f
        /*0002*/ 	.short	(.L_2 - .L_1)
	.align		4
.L_1:
        /*0004*/ 	.word	index@(_Z5worldv)
        /*0008*/ 	.word	0x00000018


	//----- nvinfo : EIATTR_FRAME_SIZE
	.align		4
.L_2:
        /*000c*/ 	.byte	0x04, 0x11
        /*000e*/ 	.short	(.L_4 - .L_3)
	.align		4
.L_3:
        /*0010*/ 	.word	index@(_Z5worldv)
        /*0014*/ 	.word	0x00000000


	//----- nvinfo : EIATTR_MIN_STACK_SIZE
	.align		4
.L_4:
        /*0018*/ 	.byte	0x04, 0x12
        /*001a*/ 	.short	(.L_6 - .L_5)
	.align		4
.L_5:
        /*001c*/ 	.word	index@(_Z5worldv)
        /*0020*/ 	.word	0x00000000
.L_6:


//--------------------- .nv.compat                --------------------------
	.section	.nv.compat,"",@"SHT_CUDA_COMPAT_INFO"
	.align	4
        /*0000*/ 	.byte	0x02, 0x09, 0x00, 0x00, 0x02, 0x02, 0x01, 0x00, 0x02, 0x05, 0x05, 0x00, 0x03, 0x07, 0x01, 0x01
        /*0010*/ 	.byte	0x02, 0x03, 0x00, 0x00, 0x02, 0x06, 0x01, 0x00, 0x04, 0x0b, 0x08, 0x00, 0x09, 0x00, 0x00, 0x00
        /*0020*/ 	.byte	0x00, 0x00, 0x00, 0x00


//--------------------- .nv.info._Z5worldv        --------------------------
	.section	.nv.info._Z5worldv,"",@"SHT_CUDA_INFO"
	.sectionflags	@""
	.align	4


	//----- nvinfo : EIATTR_CUDA_API_VERSION
	.align		4
        /*0000*/ 	.byte	0x04, 0x37
        /*0002*/ 	.short	(.L_8 - .L_7)
.L_7:
        /*0004*/ 	.word	0x00000082


	//----- nvinfo : EIATTR_SPARSE_MMA_MASK
	.align		4
.L_8:
        /*0008*/ 	.byte	0x03, 0x50
        /*000a*/ 	.short	0x0000


	//----- nvinfo : EIATTR_MAXREG_COUNT
	.align		4
        /*000c*/ 	.byte	0x03, 0x1b
        /*000e*/ 	.short	0x00ff


	//----- nvinfo : EIATTR_EXTERNS
	.align		4
        /*0010*/ 	.byte	0x04, 0x0f
        /*0012*/ 	.short	(.L_10 - .L_9)


	//   ....[0]....
	.align		4
.L_9:
        /*0014*/ 	.word	index@(vprintf)


	//----- nvinfo : EIATTR_MERCURY_ISA_VERSION
	.align		4
.L_10:
        /*0018*/ 	.byte	0x03, 0x5f
        /*001a*/ 	.short	0x0101


	//----- nvinfo : EIATTR_VRC_CTA_INIT_COUNT
	.align		4
        /*001c*/ 	.byte	0x02, 0x4a
	.zero		1
	.zero		1


	//----- nvinfo : EIATTR_SYSCALL_OFFSETS
	.align		4
        /*0020*/ 	.byte	0x04, 0x46
        /*0022*/ 	.short	(.L_12 - .L_11)


	//   ....[0]....
.L_11:
        /*0024*/ 	.word	0x00000080


	//----- nvinfo : EIATTR_EXIT_INSTR_OFFSETS
	.align		4
.L_12:
        /*0028*/ 	.byte	0x04, 0x1c
        /*002a*/ 	.short	(.L_14 - .L_13)


	//   ....[0]....
.L_13:
        /*002c*/ 	.word	0x00000090


	//----- nvinfo : EIATTR_SW_WAR
	.align		4
.L_14:
        /*0030*/ 	.byte	0x04, 0x36
        /*0032*/ 	.short	(.L_16 - .L_15)
.L_15:
        /*0034*/ 	.word	0x00000008
.L_16:


//--------------------- .nv.callgraph             --------------------------
	.section	.nv.callgraph,"",@"SHT_CUDA_CALLGRAPH"
	.align	4
	.sectionentsize	8
	.align		4
        /*0000*/ 	.word	0x00000000
	.align		4
        /*0004*/ 	.word	0xffffffff
	.align		4
        /*0008*/ 	.word	index@(_Z5worldv)
	.align		4
        /*000c*/ 	.word	index@(vprintf)
	.align		4
        /*0010*/ 	.word	0x00000000
	.align		4
        /*0014*/ 	.word	0xfffffffe
	.align		4
        /*0018*/ 	.word	0x00000000
	.align		4
        /*001c*/ 	.word	0xfffffffd
	.align		4
        /*0020*/ 	.word	0x00000000
	.align		4
        /*0024*/ 	.word	0xfffffffc


//--------------------- .nv.constant4             --------------------------
	.section	.nv.constant4,"a",@progbits
	.align	8
	.align		8
.nv.constant4:
        /*0000*/ 	.dword	vprintf
	.align		8
        /*0008*/ 	.dword	$str


//--------------------- .text._Z5worldv           --------------------------
	.section	.text._Z5worldv,"ax",@progbits
	.align	128
        .global         _Z5worldv
        .type           _Z5worldv,@function
        .size           _Z5worldv,(.L_x_2 - _Z5worldv)
        .other          _Z5worldv,@"STO_CUDA_ENTRY STV_DEFAULT"
_Z5worldv:
.text._Z5worldv:
[----:B------:R-:W0:Y:S01]  /*0000*/  LDC R1, c[0x0][0x37c] ;  /* 0x0000df00ff017b82 */ /* 0x000e220000000800 */
[----:B------:R-:W-:Y:S01]  /*0010*/  MOV R0, 0x0 ;  /* 0x0000000000007802 */ /* 0x000fe20000000f00 */
[----:B------:R-:W1:Y:S01]  /*0020*/  LDCU.64 UR4, c[0x4][0x8] ;  /* 0x01000100ff0477ac */ /* 0x000e620008000a00 */
[----:B------:R-:W-:-:S05]  /*0030*/  CS2R R6, SRZ ;  /* 0x0000000000067805 */ /* 0x000fca000001ff00 */
[----:B------:R2:W3:Y:S01]  /*0040*/  LDC.64 R2, c[0x4][R0] ;  /* 0x0100000000027b82 */ /* 0x0004e20000000a00 */
[----:B-1----:R-:W-:Y:S02]  /*0050*/  IMAD.U32 R4, RZ, RZ, UR4 ;  /* 0x00000004ff047e24 */ /* 0x002fe4000f8e00ff */
[----:B--2---:R-:W-:-:S07]  /*0060*/  IMAD.U32 R5, RZ, RZ, UR5 ;  /* 0x00000005ff057e24 */ /* 0x004fce000f8e00ff */
[----:B------:R-:W-:-:S07]  /*0070*/  LEPC R20, `(.L_x_0) ;  /* 0x000000001014794e */ /* 0x000fce0000000000 */
[----:B0--3--:R-:W-:Y:S05]  /*0080*/  CALL.ABS.NOINC R2 ;  /* 0x0000000002007343 */ /* 0x009fea0003c00000 */
.L_x_0:
[----:B------:R-:W-:Y:S05]  /*0090*/  EXIT ;  /* 0x000000000000794d */ /* 0x000fea0003800000 */
.L_x_1:
[----:B------:R-:W-:-:S00]  /*00a0*/  BRA `(.L_x_1) ;  /* 0xfffffffc00fc7947 */ /* 0x000fc0000383ffff */
[----:B------:R-:W-:-:S00]  /*00b0*/  NOP ;  /* 0x0000000000007918 */ /* 0x000fc00000000000 */
        /* <DEDUP_REMOVED lines=12> */
.L_x_2:


//--------------------- .nv.global.init           --------------------------
	.section	.nv.global.init,"aw",@progbits
.nv.global.init:
	.type		$str,@object
	.size		$str,(.L_0 - $str)
$str:
        /*0000*/ 	.byte	0x2c, 0x20, 0x57, 0x6f, 0x72, 0x6c, 0x64, 0x21, 0x0a, 0x00
.L_0:


//--------------------- .nv.shared.reserved.0     --------------------------
	.section	.nv.shared.reserved.0,"aw",@nobits
	.weak		__nv_reservedSMEM_offset_0_alias
	.size		__nv_reservedSMEM_offset_0_alias, 0, 64
	.other		__nv_reservedSMEM_offset_0_alias,@"STO_CUDA_RESERVED_SHARED STV_DEFAULT"
__nv_reservedSMEM_offset_0_alias:
	.zero		0
	.zero		64


//--------------------- .nv.constant0._Z5worldv   --------------------------
	.section	.nv.constant0._Z5worldv,"a",@progbits
	.sectionflags	@""
	.align	4
.nv.constant0._Z5worldv:
	.zero		896


//--------------------- SYMBOLS --------------------------

	.type		.nv.reservedSmem.offset0,@object
	.size		.nv.reservedSmem.offset0,0x4
	.type		vprintf,@function
